//
// Generated by NVIDIA NVVM Compiler
//
// Compiler Build ID: CL-36424714
// Cuda compilation tools, release 13.0, V13.0.88
// Based on NVVM 20.0.0
//

.version 9.0
.target sm_100
.address_size 64

	// .globl	_Z10initKernelPiii

.visible .entry _Z10initKernelPiii(
	.param .u64 .ptr .align 1 _Z10initKernelPiii_param_0,
	.param .u32 _Z10initKernelPiii_param_1,
	.param .u32 _Z10initKernelPiii_param_2
)
{
	.reg .pred 	%p<2>;
	.reg .b32 	%r<7>;
	.reg .b64 	%rd<5>;

	ld.param.u64 	%rd1, [_Z10initKernelPiii_param_0];
	ld.param.u32 	%r2, [_Z10initKernelPiii_param_1];
	ld.param.u32 	%r3, [_Z10initKernelPiii_param_2];
	mov.u32 	%r4, %tid.x;
	mov.u32 	%r5, %ctaid.x;
	mov.u32 	%r6, %ntid.x;
	mad.lo.s32 	%r1, %r5, %r6, %r4;
	setp.ge.s32 	%p1, %r1, %r3;
	@%p1 bra 	$L__BB0_2;
	cvta.to.global.u64 	%rd2, %rd1;
	mul.wide.s32 	%rd3, %r1, 4;
	add.s64 	%rd4, %rd2, %rd3;
	st.global.u32 	[%rd4], %r2;
$L__BB0_2:
	ret;

}


// ===== COMPILED SASS (sm_100) =====

	.target	sm_100

	.elftype	@"ET_EXEC"


//--------------------- .note.nv.tkinfo           --------------------------
	.section	.note.nv.tkinfo,"",@"SHT_NOTE"
	.sectionflags	@"SHF_NOTE_NV_TKINFO"
	.tkinfo
        /*0018*/ 	.word	0x00000002
        /*0030*/ 	.string	""
        /*0030*/ 	.string	"ptxas"
        /*0030*/ 	.string	"Cuda compilation tools, release 13.0, V13.0.88"
        /*0030*/ 	.string	"Build cuda_13.0.r13.0/compiler.36424714_0"
        /*0030*/ 	.string	"-arch sm_100 -m 64 "



//--------------------- .note.nv.cuinfo           --------------------------
	.section	.note.nv.cuinfo,"",@"SHT_NOTE"
	.sectionflags	@"SHF_NOTE_NV_CUINFO"
        /*0018*/ 	.short	0x0002
        /*001a*/ 	.short	0x0064
        /*001c*/ 	.short	0x0082
	.zero		2


//--------------------- .nv.info                  --------------------------
	.section	.nv.info,"",@"SHT_CUDA_INFO"
	.align	4


	//----- nvinfo : EIATTR_REGCOUNT
	.align		4
        /*0000*/ 	.byte	0x04, 0x2f
        /*0002*/ 	.short	(.L_1 - .L_0)
	.align		4
.L_0:
        /*0004*/ 	.word	index@(_Z10initKernelPiii)
        /*0008*/ 	.word	0x0000000a


	//----- nvinfo : EIATTR_FRAME_SIZE
	.align		4
.L_1:
        /*000c*/ 	.byte	0x04, 0x11
        /*000e*/ 	.short	(.L_3 - .L_2)
	.align		4
.L_2:
        /*0010*/ 	.word	index@(_Z10initKernelPiii)
        /*0014*/ 	.word	0x00000000


	//----- nvinfo : EIATTR_MIN_STACK_SIZE
	.align		4
.L_3:
        /*0018*/ 	.byte	0x04, 0x12
        /*001a*/ 	.short	(.L_5 - .L_4)
	.align		4
.L_4:
        /*001c*/ 	.word	index@(_Z10initKernelPiii)
        /*0020*/ 	.word	0x00000000
.L_5:


//--------------------- .nv.compat                --------------------------
	.section	.nv.compat,"",@"SHT_CUDA_COMPAT_INFO"
	.align	4
        /*0000*/ 	.byte	0x02, 0x09, 0x00, 0x00, 0x02, 0x02, 0x01, 0x00, 0x02, 0x05, 0x05, 0x00, 0x03, 0x07, 0x01, 0x01
        /*0010*/ 	.byte	0x02, 0x03, 0x00, 0x00, 0x02, 0x06, 0x01, 0x00, 0x04, 0x0b, 0x08, 0x00, 0x09, 0x00, 0x00, 0x00
        /*0020*/ 	.byte	0x00, 0x00, 0x00, 0x00


//--------------------- .nv.info._Z10initKernelPiii --------------------------
	.section	.nv.info._Z10initKernelPiii,"",@"SHT_CUDA_INFO"
	.sectionflags	@""
	.align	4


	//----- nvinfo : EIATTR_CUDA_API_VERSION
	.align		4
        /*0000*/ 	.byte	0x04, 0x37
        /*0002*/ 	.short	(.L_7 - .L_6)
.L_6:
        /*0004*/ 	.word	0x00000082


	//----- nvinfo : EIATTR_KPARAM_INFO
	.align		4
.L_7:
        /*0008*/ 	.byte	0x04, 0x17
        /*000a*/ 	.short	(.L_9 - .L_8)
.L_8:
        /*000c*/ 	.word	0x00000000
        /*0010*/ 	.short	0x0002
        /*0012*/ 	.short	0x000c
        /*0014*/ 	.byte	0x00, 0xf0, 0x11, 0x00


	//----- nvinfo : EIATTR_KPARAM_INFO
	.align		4
.L_9:
        /*0018*/ 	.byte	0x04, 0x17
        /*001a*/ 	.short	(.L_11 - .L_10)
.L_10:
        /*001c*/ 	.word	0x00000000
        /*0020*/ 	.short	0x0001
        /*0022*/ 	.short	0x0008
        /*0024*/ 	.byte	0x00, 0xf0, 0x11, 0x00


	//----- nvinfo : EIATTR_KPARAM_INFO
	.align		4
.L_11:
        /*0028*/ 	.byte	0x04, 0x17
        /*002a*/ 	.short	(.L_13 - .L_12)
.L_12:
        /*002c*/ 	.word	0x00000000
        /*0030*/ 	.short	0x0000
        /*0032*/ 	.short	0x0000
        /*0034*/ 	.byte	0x00, 0xf5, 0x21, 0x00


	//----- nvinfo : EIATTR_SPARSE_MMA_MASK
	.align		4
.L_13:
        /*0038*/ 	.byte	0x03, 0x50
        /*003a*/ 	.short	0x0000


	//----- nvinfo : EIATTR_MAXREG_COUNT
	.align		4
        /*003c*/ 	.byte	0x03, 0x1b
        /*003e*/ 	.short	0x00ff


	//----- nvinfo : EIATTR_MERCURY_ISA_VERSION
	.align		4
        /*0040*/ 	.byte	0x03, 0x5f
        /*0042*/ 	.short	0x0101


	//----- nvinfo : EIATTR_VRC_CTA_INIT_COUNT
	.align		4
        /*0044*/ 	.byte	0x02, 0x4a
	.zero		1
	.zero		1


	//----- nvinfo : EIATTR_EXIT_INSTR_OFFSETS
	.align		4
        /*0048*/ 	.byte	0x04, 0x1c
        /*004a*/ 	.short	(.L_15 - .L_14)


	//   ....[0]....
.L_14:
        /*004c*/ 	.word	0x00000070


	//   ....[1]....
        /*0050*/ 	.word	0x000000d0


	//----- nvinfo : EIATTR_CBANK_PARAM_SIZE
	.align		4
.L_15:
        /*0054*/ 	.byte	0x03, 0x19
        /*0056*/ 	.short	0x0010


	//----- nvinfo : EIATTR_PARAM_CBANK
	.align		4
        /*0058*/ 	.byte	0x04, 0x0a
        /*005a*/ 	.short	(.L_17 - .L_16)
	.align		4
.L_16:
        /*005c*/ 	.word	index@(.nv.constant0._Z10initKernelPiii)
        /*0060*/ 	.short	0x0380
        /*0062*/ 	.short	0x0010


	//----- nvinfo : EIATTR_SW_WAR
	.align		4
.L_17:
        /*0064*/ 	.byte	0x04, 0x36
        /*0066*/ 	.short	(.L_19 - .L_18)
.L_18:
        /*0068*/ 	.word	0x00000008
.L_19:


//--------------------- .nv.callgraph             --------------------------
	.section	.nv.callgraph,"",@"SHT_CUDA_CALLGRAPH"
	.align	4
	.sectionentsize	8
	.align		4
        /*0000*/ 	.word	0x00000000
	.align		4
        /*0004*/ 	.word	0xffffffff
	.align		4
        /*0008*/ 	.word	0x00000000
	.align		4
        /*000c*/ 	.word	0xfffffffe
	.align		4
        /*0010*/ 	.word	0x00000000
	.align		4
        /*0014*/ 	.word	0xfffffffd
	.align		4
        /*0018*/ 	.word	0x00000000
	.align		4
        /*001c*/ 	.word	0xfffffffc


//--------------------- .text._Z10initKernelPiii  --------------------------
	.section	.text._Z10initKernelPiii,"ax",@progbits
	.align	128
        .global         _Z10initKernelPiii
        .type           _Z10initKernelPiii,@function
        .size           _Z10initKernelPiii,(.L_x_1 - _Z10initKernelPiii)
        .other          _Z10initKernelPiii,@"STO_CUDA_ENTRY STV_DEFAULT"
_Z10initKernelPiii:
.text._Z10initKernelPiii:
[----:B------:R-:W-:Y:S01]  /*0000*/  LDC R1, c[0x0][0x37c] ;  /* 0x0000df00ff017b82 */ /* 0x000fe20000000800 */
[----:B------:R-:W0:Y:S07]  /*0010*/  S2R R5, SR_TID.X ;  /* 0x0000000000057919 */ /* 0x000e2e0000002100 */
[----:B------:R-:W0:Y:S01]  /*0020*/  S2UR UR4, SR_CTAID.X ;  /* 0x00000000000479c3 */ /* 0x000e220000002500 */
[----:B------:R-:W1:Y:S07]  /*0030*/  LDCU UR5, c[0x0][0x38c] ;  /* 0x00007180ff0577ac */ /* 0x000e6e0008000800 */
[----:B------:R-:W0:Y:S02]  /*0040*/  LDC R0, c[0x0][0x360] ;  /* 0x0000d800ff007b82 */ /* 0x000e240000000800 */
[----:B0-----:R-:W-:-:S05]  /*0050*/  IMAD R5, R0, UR4, R5 ;  /* 0x0000000400057c24 */ /* 0x001fca000f8e0205 */
[----:B-1----:R-:W-:-:S13]  /*0060*/  ISETP.GE.AND P0, PT, R5, UR5, PT ;  /* 0x0000000505007c0c */ /* 0x002fda000bf06270 */
[----:B------:R-:W-:Y:S05]  /*0070*/  @P0 EXIT ;  /* 0x000000000000094d */ /* 0x000fea0003800000 */
[----:B------:R-:W0:Y:S01]  /*0080*/  LDC.64 R2, c[0x0][0x380] ;  /* 0x0000e000ff027b82 */ /* 0x000e220000000a00 */
[----:B------:R-:W1:Y:S07]  /*0090*/  LDCU.64 UR4, c[0x0][0x358] ;  /* 0x00006b00ff0477ac */ /* 0x000e6e0008000a00 */
[----:B------:R-:W1:Y:S01]  /*00a0*/  LDC R7, c[0x0][0x388] ;  /* 0x0000e200ff077b82 */ /* 0x000e620000000800 */
[----:B0-----:R-:W-:-:S05]  /*00b0*/  IMAD.WIDE R2, R5, 0x4, R2 ;  /* 0x0000000405027825 */ /* 0x001fca00078e0202 */
[----:B-1----:R-:W-:Y:S01]  /*00c0*/  STG.E desc[UR4][R2.64], R7 ;  /* 0x0000000702007986 */ /* 0x002fe2000c101904 */
[----:B------:R-:W-:Y:S05]  /*00d0*/  EXIT ;  /* 0x000000000000794d */ /* 0x000fea0003800000 */
.L_x_0:
[----:B------:R-:W-:-:S00]  /*00e0*/  BRA `(.L_x_0) ;  /* 0xfffffffc00fc7947 */ /* 0x000fc0000383ffff */
[----:B------:R-:W-:-:S00]  /*00f0*/  NOP ;  /* 0x0000000000007918 */ /* 0x000fc00000000000 */
        /* <DEDUP_REMOVED lines=8> */
.L_x_1:


//--------------------- .nv.shared.reserved.0     --------------------------
	.section	.nv.shared.reserved.0,"aw",@nobits
	.weak		__nv_reservedSMEM_offset_0_alias
	.size		__nv_reservedSMEM_offset_0_alias, 0, 64
	.other		__nv_reservedSMEM_offset_0_alias,@"STO_CUDA_RESERVED_SHARED STV_DEFAULT"
__nv_reservedSMEM_offset_0_alias:
	.zero		0
	.zero		64


//--------------------- .nv.constant0._Z10initKernelPiii --------------------------
	.section	.nv.constant0._Z10initKernelPiii,"a",@progbits
	.sectionflags	@""
	.align	4
.nv.constant0._Z10initKernelPiii:
	.zero		912


//--------------------- SYMBOLS --------------------------

	.type		.nv.reservedSmem.offset0,@object
	.size		.nv.reservedSmem.offset0,0x4
